//
// Generated by NVIDIA NVVM Compiler
//
// Compiler Build ID: CL-36424714
// Cuda compilation tools, release 13.0, V13.0.88
// Based on NVVM 20.0.0
//

.version 9.0
.target sm_100
.address_size 64

	// .globl	_Z7maxpoolPfS_ii
// _ZZ4gemmPfS_S_ffS_iE3s_a has been demoted
// _ZZ4gemmPfS_S_ffS_iE3s_b has been demoted
// _ZZ4gemmPfS_S_ffS_iE3s_c has been demoted

.visible .entry _Z7maxpoolPfS_ii(
	.param .u64 .ptr .align 1 _Z7maxpoolPfS_ii_param_0,
	.param .u64 .ptr .align 1 _Z7maxpoolPfS_ii_param_1,
	.param .u32 _Z7maxpoolPfS_ii_param_2,
	.param .u32 _Z7maxpoolPfS_ii_param_3
)
{
	.reg .pred 	%p<13>;
	.reg .b32 	%r<57>;
	.reg .b32 	%f<87>;
	.reg .b64 	%rd<18>;

	ld.param.u64 	%rd5, [_Z7maxpoolPfS_ii_param_0];
	ld.param.u64 	%rd4, [_Z7maxpoolPfS_ii_param_1];
	ld.param.u32 	%r29, [_Z7maxpoolPfS_ii_param_2];
	ld.param.u32 	%r30, [_Z7maxpoolPfS_ii_param_3];
	cvta.to.global.u64 	%rd1, %rd5;
	mov.u32 	%r31, %ntid.x;
	mov.u32 	%r32, %ctaid.x;
	mov.u32 	%r33, %tid.x;
	mad.lo.s32 	%r1, %r31, %r32, %r33;
	mov.u32 	%r34, %ntid.y;
	mov.u32 	%r35, %ctaid.y;
	mov.u32 	%r36, %tid.y;
	mad.lo.s32 	%r37, %r34, %r35, %r36;
	div.s32 	%r38, %r29, %r30;
	max.s32 	%r39, %r1, %r37;
	setp.ge.s32 	%p1, %r39, %r38;
	@%p1 bra 	$L__BB0_18;
	mul.lo.s32 	%r50, %r30, %r37;
	mul.lo.s32 	%r5, %r30, %r1;
	mad.lo.s32 	%r40, %r50, %r29, %r5;
	mul.wide.s32 	%rd6, %r40, 4;
	add.s64 	%rd7, %rd1, %rd6;
	ld.global.f32 	%f85, [%rd7];
	setp.lt.s32 	%p2, %r30, 1;
	@%p2 bra 	$L__BB0_17;
	add.s32 	%r41, %r5, %r30;
	add.s32 	%r42, %r5, 1;
	max.s32 	%r43, %r41, %r42;
	sub.s32 	%r44, %r43, %r5;
	and.b32  	%r6, %r44, 15;
	add.s32 	%r7, %r6, -1;
	and.b32  	%r8, %r44, 7;
	add.s32 	%r9, %r8, -1;
	sub.s32 	%r10, %r5, %r43;
	and.b32  	%r11, %r44, 3;
	and.b32  	%r45, %r44, -16;
	neg.s32 	%r12, %r45;
	add.s64 	%rd2, %rd1, 32;
	add.s32 	%r13, %r50, %r30;
$L__BB0_3:
	setp.gt.u32 	%p3, %r10, -16;
	mul.lo.s32 	%r15, %r50, %r29;
	mov.u32 	%r54, %r5;
	@%p3 bra 	$L__BB0_6;
	add.s32 	%r51, %r5, %r15;
	mov.u32 	%r52, %r12;
	mov.u32 	%r54, %r5;
$L__BB0_5:
	.pragma "nounroll";
	mul.wide.s32 	%rd8, %r51, 4;
	add.s64 	%rd9, %rd2, %rd8;
	ld.global.f32 	%f19, [%rd9+-32];
	max.f32 	%f20, %f85, %f19;
	ld.global.f32 	%f21, [%rd9+-28];
	max.f32 	%f22, %f20, %f21;
	ld.global.f32 	%f23, [%rd9+-24];
	max.f32 	%f24, %f22, %f23;
	ld.global.f32 	%f25, [%rd9+-20];
	max.f32 	%f26, %f24, %f25;
	ld.global.f32 	%f27, [%rd9+-16];
	max.f32 	%f28, %f26, %f27;
	ld.global.f32 	%f29, [%rd9+-12];
	max.f32 	%f30, %f28, %f29;
	ld.global.f32 	%f31, [%rd9+-8];
	max.f32 	%f32, %f30, %f31;
	ld.global.f32 	%f33, [%rd9+-4];
	max.f32 	%f34, %f32, %f33;
	ld.global.f32 	%f35, [%rd9];
	max.f32 	%f36, %f34, %f35;
	ld.global.f32 	%f37, [%rd9+4];
	max.f32 	%f38, %f36, %f37;
	ld.global.f32 	%f39, [%rd9+8];
	max.f32 	%f40, %f38, %f39;
	ld.global.f32 	%f41, [%rd9+12];
	max.f32 	%f42, %f40, %f41;
	ld.global.f32 	%f43, [%rd9+16];
	max.f32 	%f44, %f42, %f43;
	ld.global.f32 	%f45, [%rd9+20];
	max.f32 	%f46, %f44, %f45;
	ld.global.f32 	%f47, [%rd9+24];
	max.f32 	%f48, %f46, %f47;
	ld.global.f32 	%f49, [%rd9+28];
	max.f32 	%f85, %f48, %f49;
	add.s32 	%r54, %r54, 16;
	add.s32 	%r52, %r52, 16;
	add.s32 	%r51, %r51, 16;
	setp.ne.s32 	%p4, %r52, 0;
	@%p4 bra 	$L__BB0_5;
$L__BB0_6:
	setp.eq.s32 	%p5, %r6, 0;
	@%p5 bra 	$L__BB0_16;
	setp.lt.u32 	%p6, %r7, 7;
	@%p6 bra 	$L__BB0_9;
	add.s32 	%r46, %r54, %r15;
	mul.wide.s32 	%rd10, %r46, 4;
	add.s64 	%rd11, %rd1, %rd10;
	ld.global.f32 	%f51, [%rd11];
	max.f32 	%f52, %f85, %f51;
	ld.global.f32 	%f53, [%rd11+4];
	max.f32 	%f54, %f52, %f53;
	ld.global.f32 	%f55, [%rd11+8];
	max.f32 	%f56, %f54, %f55;
	ld.global.f32 	%f57, [%rd11+12];
	max.f32 	%f58, %f56, %f57;
	ld.global.f32 	%f59, [%rd11+16];
	max.f32 	%f60, %f58, %f59;
	ld.global.f32 	%f61, [%rd11+20];
	max.f32 	%f62, %f60, %f61;
	ld.global.f32 	%f63, [%rd11+24];
	max.f32 	%f64, %f62, %f63;
	ld.global.f32 	%f65, [%rd11+28];
	max.f32 	%f85, %f64, %f65;
	add.s32 	%r54, %r54, 8;
$L__BB0_9:
	setp.eq.s32 	%p7, %r8, 0;
	@%p7 bra 	$L__BB0_16;
	setp.lt.u32 	%p8, %r9, 3;
	@%p8 bra 	$L__BB0_12;
	add.s32 	%r47, %r54, %r15;
	mul.wide.s32 	%rd12, %r47, 4;
	add.s64 	%rd13, %rd1, %rd12;
	ld.global.f32 	%f67, [%rd13];
	max.f32 	%f68, %f85, %f67;
	ld.global.f32 	%f69, [%rd13+4];
	max.f32 	%f70, %f68, %f69;
	ld.global.f32 	%f71, [%rd13+8];
	max.f32 	%f72, %f70, %f71;
	ld.global.f32 	%f73, [%rd13+12];
	max.f32 	%f85, %f72, %f73;
	add.s32 	%r54, %r54, 4;
$L__BB0_12:
	setp.eq.s32 	%p9, %r11, 0;
	@%p9 bra 	$L__BB0_16;
	setp.eq.s32 	%p10, %r11, 1;
	add.s32 	%r48, %r54, %r15;
	mul.wide.s32 	%rd14, %r48, 4;
	add.s64 	%rd3, %rd1, %rd14;
	ld.global.f32 	%f74, [%rd3];
	max.f32 	%f85, %f85, %f74;
	@%p10 bra 	$L__BB0_16;
	setp.eq.s32 	%p11, %r11, 2;
	ld.global.f32 	%f75, [%rd3+4];
	max.f32 	%f85, %f85, %f75;
	@%p11 bra 	$L__BB0_16;
	ld.global.f32 	%f76, [%rd3+8];
	max.f32 	%f85, %f85, %f76;
$L__BB0_16:
	add.s32 	%r50, %r50, 1;
	setp.lt.s32 	%p12, %r50, %r13;
	@%p12 bra 	$L__BB0_3;
$L__BB0_17:
	mad.lo.s32 	%r49, %r38, %r37, %r1;
	cvta.to.global.u64 	%rd15, %rd4;
	mul.wide.s32 	%rd16, %r49, 4;
	add.s64 	%rd17, %rd15, %rd16;
	st.global.f32 	[%rd17], %f85;
$L__BB0_18:
	ret;

}
	// .globl	_Z4gemmPfS_S_ffS_i
.visible .entry _Z4gemmPfS_S_ffS_i(
	.param .u64 .ptr .align 1 _Z4gemmPfS_S_ffS_i_param_0,
	.param .u64 .ptr .align 1 _Z4gemmPfS_S_ffS_i_param_1,
	.param .u64 .ptr .align 1 _Z4gemmPfS_S_ffS_i_param_2,
	.param .f32 _Z4gemmPfS_S_ffS_i_param_3,
	.param .f32 _Z4gemmPfS_S_ffS_i_param_4,
	.param .u64 .ptr .align 1 _Z4gemmPfS_S_ffS_i_param_5,
	.param .u32 _Z4gemmPfS_S_ffS_i_param_6
)
{
	.reg .pred 	%p<6>;
	.reg .b32 	%r<42>;
	.reg .b32 	%f<65>;
	.reg .b64 	%rd<16>;
	// demoted variable
	.shared .align 4 .b8 _ZZ4gemmPfS_S_ffS_iE3s_a[1024];
	// demoted variable
	.shared .align 4 .b8 _ZZ4gemmPfS_S_ffS_iE3s_b[1024];
	// demoted variable
	.shared .align 4 .b8 _ZZ4gemmPfS_S_ffS_iE3s_c[1024];
	ld.param.u64 	%rd3, [_Z4gemmPfS_S_ffS_i_param_0];
	ld.param.u64 	%rd4, [_Z4gemmPfS_S_ffS_i_param_1];
	ld.param.u64 	%rd5, [_Z4gemmPfS_S_ffS_i_param_2];
	ld.param.f32 	%f5, [_Z4gemmPfS_S_ffS_i_param_3];
	ld.param.f32 	%f6, [_Z4gemmPfS_S_ffS_i_param_4];
	ld.param.u64 	%rd6, [_Z4gemmPfS_S_ffS_i_param_5];
	ld.param.u32 	%r17, [_Z4gemmPfS_S_ffS_i_param_6];
	mov.u32 	%r1, %tid.x;
	mov.u32 	%r2, %tid.y;
	mov.u32 	%r3, %ctaid.x;
	mov.u32 	%r4, %ctaid.y;
	mov.u32 	%r18, %ntid.y;
	mad.lo.s32 	%r5, %r4, %r18, %r2;
	mov.u32 	%r19, %ntid.x;
	mad.lo.s32 	%r6, %r3, %r19, %r1;
	max.s32 	%r20, %r5, %r6;
	setp.ge.s32 	%p1, %r20, %r17;
	@%p1 bra 	$L__BB1_9;
	shr.u32 	%r21, %r17, 4;
	cvt.rn.f32.u32 	%f8, %r21;
	add.f32 	%f1, %f8, 0f3F800000;
	setp.leu.f32 	%p2, %f1, 0f00000000;
	mov.f32 	%f64, 0f00000000;
	@%p2 bra 	$L__BB1_8;
	shl.b32 	%r23, %r2, 6;
	mov.u32 	%r24, _ZZ4gemmPfS_S_ffS_iE3s_a;
	add.s32 	%r7, %r24, %r23;
	shl.b32 	%r25, %r1, 2;
	add.s32 	%r8, %r7, %r25;
	mul.lo.s32 	%r9, %r17, %r5;
	mov.u32 	%r26, _ZZ4gemmPfS_S_ffS_iE3s_b;
	add.s32 	%r11, %r26, %r25;
	add.s32 	%r10, %r11, %r23;
	cvta.to.global.u64 	%rd1, %rd3;
	cvta.to.global.u64 	%rd2, %rd4;
	mov.f32 	%f64, 0f00000000;
	mov.b32 	%r41, 0;
$L__BB1_3:
	mov.b32 	%r27, 0;
	st.shared.u32 	[%r8], %r27;
	shl.b32 	%r13, %r41, 4;
	add.s32 	%r14, %r13, %r1;
	setp.ge.s32 	%p3, %r14, %r17;
	@%p3 bra 	$L__BB1_5;
	add.s32 	%r28, %r14, %r9;
	mul.wide.s32 	%rd7, %r28, 4;
	add.s64 	%rd8, %rd1, %rd7;
	ld.global.f32 	%f10, [%rd8];
	st.shared.f32 	[%r8], %f10;
$L__BB1_5:
	mov.b32 	%r29, 0;
	st.shared.u32 	[%r10], %r29;
	add.s32 	%r15, %r13, %r2;
	setp.ge.s32 	%p4, %r15, %r17;
	@%p4 bra 	$L__BB1_7;
	mad.lo.s32 	%r30, %r15, %r17, %r6;
	mul.wide.s32 	%rd9, %r30, 4;
	add.s64 	%rd10, %rd2, %rd9;
	ld.global.f32 	%f11, [%rd10];
	st.shared.f32 	[%r10], %f11;
$L__BB1_7:
	bar.sync 	0;
	ld.shared.f32 	%f12, [%r7];
	ld.shared.f32 	%f13, [%r11];
	fma.rn.f32 	%f14, %f12, %f13, %f64;
	ld.shared.f32 	%f15, [%r7+4];
	ld.shared.f32 	%f16, [%r11+64];
	fma.rn.f32 	%f17, %f15, %f16, %f14;
	ld.shared.f32 	%f18, [%r7+8];
	ld.shared.f32 	%f19, [%r11+128];
	fma.rn.f32 	%f20, %f18, %f19, %f17;
	ld.shared.f32 	%f21, [%r7+12];
	ld.shared.f32 	%f22, [%r11+192];
	fma.rn.f32 	%f23, %f21, %f22, %f20;
	ld.shared.f32 	%f24, [%r7+16];
	ld.shared.f32 	%f25, [%r11+256];
	fma.rn.f32 	%f26, %f24, %f25, %f23;
	ld.shared.f32 	%f27, [%r7+20];
	ld.shared.f32 	%f28, [%r11+320];
	fma.rn.f32 	%f29, %f27, %f28, %f26;
	ld.shared.f32 	%f30, [%r7+24];
	ld.shared.f32 	%f31, [%r11+384];
	fma.rn.f32 	%f32, %f30, %f31, %f29;
	ld.shared.f32 	%f33, [%r7+28];
	ld.shared.f32 	%f34, [%r11+448];
	fma.rn.f32 	%f35, %f33, %f34, %f32;
	ld.shared.f32 	%f36, [%r7+32];
	ld.shared.f32 	%f37, [%r11+512];
	fma.rn.f32 	%f38, %f36, %f37, %f35;
	ld.shared.f32 	%f39, [%r7+36];
	ld.shared.f32 	%f40, [%r11+576];
	fma.rn.f32 	%f41, %f39, %f40, %f38;
	ld.shared.f32 	%f42, [%r7+40];
	ld.shared.f32 	%f43, [%r11+640];
	fma.rn.f32 	%f44, %f42, %f43, %f41;
	ld.shared.f32 	%f45, [%r7+44];
	ld.shared.f32 	%f46, [%r11+704];
	fma.rn.f32 	%f47, %f45, %f46, %f44;
	ld.shared.f32 	%f48, [%r7+48];
	ld.shared.f32 	%f49, [%r11+768];
	fma.rn.f32 	%f50, %f48, %f49, %f47;
	ld.shared.f32 	%f51, [%r7+52];
	ld.shared.f32 	%f52, [%r11+832];
	fma.rn.f32 	%f53, %f51, %f52, %f50;
	ld.shared.f32 	%f54, [%r7+56];
	ld.shared.f32 	%f55, [%r11+896];
	fma.rn.f32 	%f56, %f54, %f55, %f53;
	ld.shared.f32 	%f57, [%r7+60];
	ld.shared.f32 	%f58, [%r11+960];
	fma.rn.f32 	%f64, %f57, %f58, %f56;
	bar.sync 	0;
	add.s32 	%r41, %r41, 1;
	cvt.rn.f32.u32 	%f59, %r41;
	setp.gt.f32 	%p5, %f1, %f59;
	@%p5 bra 	$L__BB1_3;
$L__BB1_8:
	shl.b32 	%r31, %r3, 4;
	add.s32 	%r32, %r31, %r1;
	shl.b32 	%r33, %r4, 4;
	add.s32 	%r34, %r33, %r2;
	mad.lo.s32 	%r35, %r17, %r34, %r32;
	cvta.to.global.u64 	%rd11, %rd5;
	mul.wide.s32 	%rd12, %r35, 4;
	add.s64 	%rd13, %rd11, %rd12;
	ld.global.f32 	%f60, [%rd13];
	shl.b32 	%r36, %r2, 6;
	mov.u32 	%r37, _ZZ4gemmPfS_S_ffS_iE3s_c;
	add.s32 	%r38, %r37, %r36;
	shl.b32 	%r39, %r1, 2;
	add.s32 	%r40, %r38, %r39;
	st.shared.f32 	[%r40], %f60;
	mul.f32 	%f61, %f6, %f60;
	fma.rn.f32 	%f62, %f5, %f64, %f61;
	cvta.to.global.u64 	%rd14, %rd6;
	add.s64 	%rd15, %rd14, %rd12;
	st.global.f32 	[%rd15], %f62;
$L__BB1_9:
	ret;

}


// ===== COMPILED SASS (sm_100) =====

	.target	sm_100

	.elftype	@"ET_EXEC"


//--------------------- .note.nv.tkinfo           --------------------------
	.section	.note.nv.tkinfo,"",@"SHT_NOTE"
	.sectionflags	@"SHF_NOTE_NV_TKINFO"
	.tkinfo
        /*0018*/ 	.word	0x00000002
        /*0030*/ 	.string	""
        /*0030*/ 	.string	"ptxas"
        /*0030*/ 	.string	"Cuda compilation tools, release 13.0, V13.0.88"
        /*0030*/ 	.string	"Build cuda_13.0.r13.0/compiler.36424714_0"
        /*0030*/ 	.string	"-arch sm_100 -m 64 "



//--------------------- .note.nv.cuinfo           --------------------------
	.section	.note.nv.cuinfo,"",@"SHT_NOTE"
	.sectionflags	@"SHF_NOTE_NV_CUINFO"
        /*0018*/ 	.short	0x0002
        /*001a*/ 	.short	0x0064
        /*001c*/ 	.short	0x0082
	.zero		2


//--------------------- .nv.info                  --------------------------
	.section	.nv.info,"",@"SHT_CUDA_INFO"
	.align	4


	//----- nvinfo : EIATTR_REGCOUNT
	.align		4
        /*0000*/ 	.byte	0x04, 0x2f
        /*0002*/ 	.short	(.L_1 - .L_0)
	.align		4
.L_0:
        /*0004*/ 	.word	index@(_Z7maxpoolPfS_ii)
        /*0008*/ 	.word	0x0000001e


	//----- nvinfo : EIATTR_FRAME_SIZE
	.align		4
.L_1:
        /*000c*/ 	.byte	0x04, 0x11
        /*000e*/ 	.short	(.L_3 - .L_2)
	.align		4
.L_2:
        /*0010*/ 	.word	index@(_Z7maxpoolPfS_ii)
        /*0014*/ 	.word	0x00000000


	//----- nvinfo : EIATTR_REGCOUNT
	.align		4
.L_3:
        /*0018*/ 	.byte	0x04, 0x2f
        /*001a*/ 	.short	(.L_5 - .L_4)
	.align		4
.L_4:
        /*001c*/ 	.word	index@(_Z4gemmPfS_S_ffS_i)
        /*0020*/ 	.word	0x00000020


	//----- nvinfo : EIATTR_FRAME_SIZE
	.align		4
.L_5:
        /*0024*/ 	.byte	0x04, 0x11
        /*0026*/ 	.short	(.L_7 - .L_6)
	.align		4
.L_6:
        /*0028*/ 	.word	index@(_Z4gemmPfS_S_ffS_i)
        /*002c*/ 	.word	0x00000000


	//----- nvinfo : EIATTR_MIN_STACK_SIZE
	.align		4
.L_7:
        /*0030*/ 	.byte	0x04, 0x12
        /*0032*/ 	.short	(.L_9 - .L_8)
	.align		4
.L_8:
        /*0034*/ 	.word	index@(_Z4gemmPfS_S_ffS_i)
        /*0038*/ 	.word	0x00000000


	//----- nvinfo : EIATTR_MIN_STACK_SIZE
	.align		4
.L_9:
        /*003c*/ 	.byte	0x04, 0x12
        /*003e*/ 	.short	(.L_11 - .L_10)
	.align		4
.L_10:
        /*0040*/ 	.word	index@(_Z7maxpoolPfS_ii)
        /*0044*/ 	.word	0x00000000
.L_11:


//--------------------- .nv.compat                --------------------------
	.section	.nv.compat,"",@"SHT_CUDA_COMPAT_INFO"
	.align	4
        /*0000*/ 	.byte	0x02, 0x09, 0x00, 0x00, 0x02, 0x02, 0x01, 0x00, 0x02, 0x05, 0x05, 0x00, 0x03, 0x07, 0x01, 0x01
        /*0010*/ 	.byte	0x02, 0x03, 0x00, 0x00, 0x02, 0x06, 0x01, 0x00, 0x04, 0x0b, 0x08, 0x00, 0x01, 0x00, 0x00, 0x00
        /*0020*/ 	.byte	0x00, 0x00, 0x00, 0x00


//--------------------- .nv.info._Z4gemmPfS_S_ffS_i --------------------------
	.section	.nv.info._Z4gemmPfS_S_ffS_i,"",@"SHT_CUDA_INFO"
	.sectionflags	@""
	.align	4


	//----- nvinfo : EIATTR_CUDA_API_VERSION
	.align		4
        /*0000*/ 	.byte	0x04, 0x37
        /*0002*/ 	.short	(.L_13 - .L_12)
.L_12:
        /*0004*/ 	.word	0x00000082


	//----- nvinfo : EIATTR_KPARAM_INFO
	.align		4
.L_13:
        /*0008*/ 	.byte	0x04, 0x17
        /*000a*/ 	.short	(.L_15 - .L_14)
.L_14:
        /*000c*/ 	.word	0x00000000
        /*0010*/ 	.short	0x0006
        /*0012*/ 	.short	0x0028
        /*0014*/ 	.byte	0x00, 0xf0, 0x11, 0x00


	//----- nvinfo : EIATTR_KPARAM_INFO
	.align		4
.L_15:
        /*0018*/ 	.byte	0x04, 0x17
        /*001a*/ 	.short	(.L_17 - .L_16)
.L_16:
        /*001c*/ 	.word	0x00000000
        /*0020*/ 	.short	0x0005
        /*0022*/ 	.short	0x0020
        /*0024*/ 	.byte	0x00, 0xf5, 0x21, 0x00


	//----- nvinfo : EIATTR_KPARAM_INFO
	.align		4
.L_17:
        /*0028*/ 	.byte	0x04, 0x17
        /*002a*/ 	.short	(.L_19 - .L_18)
.L_18:
        /*002c*/ 	.word	0x00000000
        /*0030*/ 	.short	0x0004
        /*0032*/ 	.short	0x001c
        /*0034*/ 	.byte	0x00, 0xf0, 0x11, 0x00


	//----- nvinfo : EIATTR_KPARAM_INFO
	.align		4
.L_19:
        /*0038*/ 	.byte	0x04, 0x17
        /*003a*/ 	.short	(.L_21 - .L_20)
.L_20:
        /*003c*/ 	.word	0x00000000
        /*0040*/ 	.short	0x0003
        /*0042*/ 	.short	0x0018
        /*0044*/ 	.byte	0x00, 0xf0, 0x11, 0x00


	//----- nvinfo : EIATTR_KPARAM_INFO
	.align		4
.L_21:
        /*0048*/ 	.byte	0x04, 0x17
        /*004a*/ 	.short	(.L_23 - .L_22)
.L_22:
        /*004c*/ 	.word	0x00000000
        /*0050*/ 	.short	0x0002
        /*0052*/ 	.short	0x0010
        /*0054*/ 	.byte	0x00, 0xf5, 0x21, 0x00


	//----- nvinfo : EIATTR_KPARAM_INFO
	.align		4
.L_23:
        /*0058*/ 	.byte	0x04, 0x17
        /*005a*/ 	.short	(.L_25 - .L_24)
.L_24:
        /*005c*/ 	.word	0x00000000
        /*0060*/ 	.short	0x0001
        /*0062*/ 	.short	0x0008
        /*0064*/ 	.byte	0x00, 0xf5, 0x21, 0x00


	//----- nvinfo : EIATTR_KPARAM_INFO
	.align		4
.L_25:
        /*0068*/ 	.byte	0x04, 0x17
        /*006a*/ 	.short	(.L_27 - .L_26)
.L_26:
        /*006c*/ 	.word	0x00000000
        /*0070*/ 	.short	0x0000
        /*0072*/ 	.short	0x0000
        /*0074*/ 	.byte	0x00, 0xf5, 0x21, 0x00


	//----- nvinfo : EIATTR_SPARSE_MMA_MASK
	.align		4
.L_27:
        /*0078*/ 	.byte	0x03, 0x50
        /*007a*/ 	.short	0x0000


	//----- nvinfo : EIATTR_MAXREG_COUNT
	.align		4
        /*007c*/ 	.byte	0x03, 0x1b
        /*007e*/ 	.short	0x00ff


	//----- nvinfo : EIATTR_NUM_BARRIERS
	.align		4
        /*0080*/ 	.byte	0x02, 0x4c
        /*0082*/ 	.byte	0x01
	.zero		1


	//----- nvinfo : EIATTR_MERCURY_ISA_VERSION
	.align		4
        /*0084*/ 	.byte	0x03, 0x5f
        /*0086*/ 	.short	0x0101


	//----- nvinfo : EIATTR_VRC_CTA_INIT_COUNT
	.align		4
        /*0088*/ 	.byte	0x02, 0x4a
	.zero		1
	.zero		1


	//----- nvinfo : EIATTR_EXIT_INSTR_OFFSETS
	.align		4
        /*008c*/ 	.byte	0x04, 0x1c
        /*008e*/ 	.short	(.L_29 - .L_28)


	//   ....[0]....
.L_28:
        /*0090*/ 	.word	0x000000c0


	//   ....[1]....
        /*0094*/ 	.word	0x000006e0


	//----- nvinfo : EIATTR_CBANK_PARAM_SIZE
	.align		4
.L_29:
        /*0098*/ 	.byte	0x03, 0x19
        /*009a*/ 	.short	0x002c


	//----- nvinfo : EIATTR_PARAM_CBANK
	.align		4
        /*009c*/ 	.byte	0x04, 0x0a
        /*009e*/ 	.short	(.L_31 - .L_30)
	.align		4
.L_30:
        /*00a0*/ 	.word	index@(.nv.constant0._Z4gemmPfS_S_ffS_i)
        /*00a4*/ 	.short	0x0380
        /*00a6*/ 	.short	0x002c


	//----- nvinfo : EIATTR_SW_WAR
	.align		4
.L_31:
        /*00a8*/ 	.byte	0x04, 0x36
        /*00aa*/ 	.short	(.L_33 - .L_32)
.L_32:
        /*00ac*/ 	.word	0x00000008
.L_33:


//--------------------- .nv.info._Z7maxpoolPfS_ii --------------------------
	.section	.nv.info._Z7maxpoolPfS_ii,"",@"SHT_CUDA_INFO"
	.sectionflags	@""
	.align	4


	//----- nvinfo : EIATTR_CUDA_API_VERSION
	.align		4
        /*0000*/ 	.byte	0x04, 0x37
        /*0002*/ 	.short	(.L_35 - .L_34)
.L_34:
        /*0004*/ 	.word	0x00000082


	//----- nvinfo : EIATTR_KPARAM_INFO
	.align		4
.L_35:
        /*0008*/ 	.byte	0x04, 0x17
        /*000a*/ 	.short	(.L_37 - .L_36)
.L_36:
        /*000c*/ 	.word	0x00000000
        /*0010*/ 	.short	0x0003
        /*0012*/ 	.short	0x0014
        /*0014*/ 	.byte	0x00, 0xf0, 0x11, 0x00


	//----- nvinfo : EIATTR_KPARAM_INFO
	.align		4
.L_37:
        /*0018*/ 	.byte	0x04, 0x17
        /*001a*/ 	.short	(.L_39 - .L_38)
.L_38:
        /*001c*/ 	.word	0x00000000
        /*0020*/ 	.short	0x0002
        /*0022*/ 	.short	0x0010
        /*0024*/ 	.byte	0x00, 0xf0, 0x11, 0x00


	//----- nvinfo : EIATTR_KPARAM_INFO
	.align		4
.L_39:
        /*0028*/ 	.byte	0x04, 0x17
        /*002a*/ 	.short	(.L_41 - .L_40)
.L_40:
        /*002c*/ 	.word	0x00000000
        /*0030*/ 	.short	0x0001
        /*0032*/ 	.short	0x0008
        /*0034*/ 	.byte	0x00, 0xf5, 0x21, 0x00


	//----- nvinfo : EIATTR_KPARAM_INFO
	.align		4
.L_41:
        /*0038*/ 	.byte	0x04, 0x17
        /*003a*/ 	.short	(.L_43 - .L_42)
.L_42:
        /*003c*/ 	.word	0x00000000
        /*0040*/ 	.short	0x0000
        /*0042*/ 	.short	0x0000
        /*0044*/ 	.byte	0x00, 0xf5, 0x21, 0x00


	//----- nvinfo : EIATTR_SPARSE_MMA_MASK
	.align		4
.L_43:
        /*0048*/ 	.byte	0x03, 0x50
        /*004a*/ 	.short	0x0000


	//----- nvinfo : EIATTR_MAXREG_COUNT
	.align		4
        /*004c*/ 	.byte	0x03, 0x1b
        /*004e*/ 	.short	0x00ff


	//----- nvinfo : EIATTR_MERCURY_ISA_VERSION
	.align		4
        /*0050*/ 	.byte	0x03, 0x5f
        /*0052*/ 	.short	0x0101


	//----- nvinfo : EIATTR_VRC_CTA_INIT_COUNT
	.align		4
        /*0054*/ 	.byte	0x02, 0x4a
	.zero		1
	.zero		1


	//----- nvinfo : EIATTR_EXIT_INSTR_OFFSETS
	.align		4
        /*0058*/ 	.byte	0x04, 0x1c
        /*005a*/ 	.short	(.L_45 - .L_44)


	//   ....[0]....
.L_44:
        /*005c*/ 	.word	0x00000230


	//   ....[1]....
        /*0060*/ 	.word	0x00000a90


	//----- nvinfo : EIATTR_CRS_STACK_SIZE
	.align		4
.L_45:
        /*0064*/ 	.byte	0x04, 0x1e
        /*0066*/ 	.short	(.L_47 - .L_46)
.L_46:
        /*0068*/ 	.word	0x00000000


	//----- nvinfo : EIATTR_CBANK_PARAM_SIZE
	.align		4
.L_47:
        /*006c*/ 	.byte	0x03, 0x19
        /*006e*/ 	.short	0x0018


	//----- nvinfo : EIATTR_PARAM_CBANK
	.align		4
        /*0070*/ 	.byte	0x04, 0x0a
        /*0072*/ 	.short	(.L_49 - .L_48)
	.align		4
.L_48:
        /*0074*/ 	.word	index@(.nv.constant0._Z7maxpoolPfS_ii)
        /*0078*/ 	.short	0x0380
        /*007a*/ 	.short	0x0018


	//----- nvinfo : EIATTR_SW_WAR
	.align		4
.L_49:
        /*007c*/ 	.byte	0x04, 0x36
        /*007e*/ 	.short	(.L_51 - .L_50)
.L_50:
        /*0080*/ 	.word	0x00000008
.L_51:


//--------------------- .nv.callgraph             --------------------------
	.section	.nv.callgraph,"",@"SHT_CUDA_CALLGRAPH"
	.align	4
	.sectionentsize	8
	.align		4
        /*0000*/ 	.word	0x00000000
	.align		4
        /*0004*/ 	.word	0xffffffff
	.align		4
        /*0008*/ 	.word	0x00000000
	.align		4
        /*000c*/ 	.word	0xfffffffe
	.align		4
        /*0010*/ 	.word	0x00000000
	.align		4
        /*0014*/ 	.word	0xfffffffd
	.align		4
        /*0018*/ 	.word	0x00000000
	.align		4
        /*001c*/ 	.word	0xfffffffc


//--------------------- .text._Z4gemmPfS_S_ffS_i  --------------------------
	.section	.text._Z4gemmPfS_S_ffS_i,"ax",@progbits
	.align	128
        .global         _Z4gemmPfS_S_ffS_i
        .type           _Z4gemmPfS_S_ffS_i,@function
        .size           _Z4gemmPfS_S_ffS_i,(.L_x_15 - _Z4gemmPfS_S_ffS_i)
        .other          _Z4gemmPfS_S_ffS_i,@"STO_CUDA_ENTRY STV_DEFAULT"
_Z4gemmPfS_S_ffS_i:
.text._Z4gemmPfS_S_ffS_i:
[----:B------:R-:W-:Y:S01]  /*0000*/  LDC R1, c[0x0][0x37c] ;  /* 0x0000df00ff017b82 */ /* 0x000fe20000000800 */
[----:B------:R-:W0:Y:S01]  /*0010*/  S2R R0, SR_TID.X ;  /* 0x0000000000007919 */ /* 0x000e220000002100 */
[----:B------:R-:W1:Y:S01]  /*0020*/  LDCU UR4, c[0x0][0x364] ;  /* 0x00006c80ff0477ac */ /* 0x000e620008000800 */
[----:B------:R-:W1:Y:S01]  /*0030*/  S2R R2, SR_TID.Y ;  /* 0x0000000000027919 */ /* 0x000e620000002200 */
[----:B------:R-:W0:Y:S01]  /*0040*/  LDCU UR6, c[0x0][0x360] ;  /* 0x00006c00ff0677ac */ /* 0x000e220008000800 */
[----:B------:R-:W1:Y:S01]  /*0050*/  S2R R3, SR_CTAID.Y ;  /* 0x0000000000037919 */ /* 0x000e620000002600 */
[----:B------:R-:W2:Y:S01]  /*0060*/  LDCU UR5, c[0x0][0x3a8] ;  /* 0x00007500ff0577ac */ /* 0x000ea20008000800 */
[----:B------:R-:W0:Y:S01]  /*0070*/  S2R R13, SR_CTAID.X ;  /* 0x00000000000d7919 */ /* 0x000e220000002500 */
[----:B-1----:R-:W-:Y:S02]  /*0080*/  IMAD R12, R3, UR4, R2 ;  /* 0x00000004030c7c24 */ /* 0x002fe4000f8e0202 */
[----:B0-----:R-:W-:-:S05]  /*0090*/  IMAD R15, R13, UR6, R0 ;  /* 0x000000060d0f7c24 */ /* 0x001fca000f8e0200 */
[----:B------:R-:W-:-:S04]  /*00a0*/  VIMNMX R4, PT, PT, R12, R15, !PT ;  /* 0x0000000f0c047248 */ /* 0x000fc80007fe0100 */
[----:B--2---:R-:W-:-:S13]  /*00b0*/  ISETP.GE.AND P0, PT, R4, UR5, PT ;  /* 0x0000000504007c0c */ /* 0x004fda000bf06270 */
[----:B------:R-:W-:Y:S05]  /*00c0*/  @P0 EXIT ;  /* 0x000000000000094d */ /* 0x000fea0003800000 */
[----:B------:R-:W-:Y:S01]  /*00d0*/  USHF.R.U32.HI UR4, URZ, 0x4, UR5 ;  /* 0x00000004ff047899 */ /* 0x000fe20008011605 */
[----:B------:R-:W-:Y:S01]  /*00e0*/  HFMA2 R25, -RZ, RZ, 0, 0 ;  /* 0x00000000ff197431 */ /* 0x000fe200000001ff */
[----:B------:R-:W0:Y:S04]  /*00f0*/  LDCU.64 UR8, c[0x0][0x358] ;  /* 0x00006b00ff0877ac */ /* 0x000e280008000a00 */
[----:B------:R-:W-:-:S04]  /*0100*/  I2FP.F32.U32 R16, UR4 ;  /* 0x0000000400107c45 */ /* 0x000fc80008201000 */
[----:B------:R-:W-:-:S13]  /*0110*/  FSETP.GT.AND P0, PT, R16, -1, PT ;  /* 0xbf8000001000780b */ /* 0x000fda0003f04000 */
[----:B0-----:R-:W-:Y:S05]  /*0120*/  @!P0 BRA `(.L_x_0) ;  /* 0x0000000400208947 */ /* 0x001fea0003800000 */
[----:B------:R-:W0:Y:S01]  /*0130*/  S2UR UR6, SR_CgaCtaId ;  /* 0x00000000000679c3 */ /* 0x000e220000008800 */
[----:B------:R-:W-:Y:S01]  /*0140*/  UMOV UR4, 0x400 ;  /* 0x0000040000047882 */ /* 0x000fe20000000000 */
[----:B------:R-:W-:Y:S01]  /*0150*/  FADD R16, R16, 1 ;  /* 0x3f80000010107421 */ /* 0x000fe20000000000 */
[----:B------:R-:W-:Y:S01]  /*0160*/  UIADD3 UR5, UPT, UPT, UR4, 0x400, URZ ;  /* 0x0000040004057890 */ /* 0x000fe2000fffe0ff */
[----:B------:R-:W-:Y:S01]  /*0170*/  MOV R25, RZ ;  /* 0x000000ff00197202 */ /* 0x000fe20000000f00 */
[----:B------:R-:W1:Y:S01]  /*0180*/  LDCU UR7, c[0x0][0x3a8] ;  /* 0x00007500ff0777ac */ /* 0x000e620008000800 */
[----:B------:R-:W-:Y:S01]  /*0190*/  MOV R21, RZ ;  /* 0x000000ff00157202 */ /* 0x000fe20000000f00 */
[----:B0-----:R-:W-:Y:S02]  /*01a0*/  ULEA UR4, UR6, UR4, 0x18 ;  /* 0x0000000406047291 */ /* 0x001fe4000f8ec0ff */
[----:B------:R-:W-:-:S04]  /*01b0*/  ULEA UR5, UR6, UR5, 0x18 ;  /* 0x0000000506057291 */ /* 0x000fc8000f8ec0ff */
[----:B------:R-:W-:Y:S02]  /*01c0*/  LEA R17, R2, UR4, 0x6 ;  /* 0x0000000402117c11 */ /* 0x000fe4000f8e30ff */
[C---:B------:R-:W-:Y:S02]  /*01d0*/  LEA R19, R0.reuse, UR5, 0x2 ;  /* 0x0000000500137c11 */ /* 0x040fe4000f8e10ff */
[----:B------:R-:W-:Y:S02]  /*01e0*/  LEA R18, R0, R17, 0x2 ;  /* 0x0000001100127211 */ /* 0x000fe400078e10ff */
[----:B-1----:R-:W-:-:S07]  /*01f0*/  LEA R14, R2, R19, 0x6 ;  /* 0x00000013020e7211 */ /* 0x002fce00078e30ff */
.L_x_1:
[C---:B------:R-:W-:Y:S01]  /*0200*/  LEA R8, R21.reuse, R2, 0x4 ;  /* 0x0000000215087211 */ /* 0x040fe200078e20ff */
[----:B------:R-:W-:Y:S01]  /*0210*/  UMOV UR5, UR7 ;  /* 0x0000000700057c82 */ /* 0x000fe20008000000 */
[----:B------:R-:W-:Y:S01]  /*0220*/  LEA R9, R21, R0, 0x4 ;  /* 0x0000000015097211 */ /* 0x000fe200078e20ff */
[----:B------:R-:W-:Y:S01]  /*0230*/  HFMA2 R28, -RZ, RZ, 0, 0 ;  /* 0x00000000ff1c7431 */ /* 0x000fe200000001ff */
[----:B------:R-:W-:Y:S02]  /*0240*/  ISETP.GE.AND P1, PT, R8, UR5, PT ;  /* 0x0000000508007c0c */ /* 0x000fe4000bf26270 */
[----:B------:R-:W-:-:S11]  /*0250*/  ISETP.GE.AND P0, PT, R9, UR5, PT ;  /* 0x0000000509007c0c */ /* 0x000fd6000bf06270 */
[----:B------:R-:W0:Y:S01]  /*0260*/  @!P1 LDC.64 R4, c[0x0][0x388] ;  /* 0x0000e200ff049b82 */ /* 0x000e220000000a00 */
[----:B------:R-:W-:Y:S02]  /*0270*/  @!P1 IMAD R23, R8, UR5, R15 ;  /* 0x0000000508179c24 */ /* 0x000fe4000f8e020f */
[----:B------:R-:W-:-:S05]  /*0280*/  @!P0 IMAD R9, R12, UR5, R9 ;  /* 0x000000050c098c24 */ /* 0x000fca000f8e0209 */
[----:B------:R-:W1:Y:S01]  /*0290*/  @!P0 LDC.64 R6, c[0x0][0x380] ;  /* 0x0000e000ff068b82 */ /* 0x000e620000000a00 */
[----:B0-----:R-:W-:Y:S01]  /*02a0*/  @!P1 IMAD.WIDE R22, R23, 0x4, R4 ;  /* 0x0000000417169825 */ /* 0x001fe200078e0204 */
[----:B------:R-:W-:-:S06]  /*02b0*/  MOV R5, RZ ;  /* 0x000000ff00057202 */ /* 0x000fcc0000000f00 */
[----:B------:R-:W2:Y:S01]  /*02c0*/  @!P1 LDG.E R5, desc[UR8][R22.64] ;  /* 0x0000000816059981 */ /* 0x000ea2000c1e1900 */
[----:B-1----:R-:W-:-:S05]  /*02d0*/  @!P0 IMAD.WIDE R6, R9, 0x4, R6 ;  /* 0x0000000409068825 */ /* 0x002fca00078e0206 */
[----:B------:R-:W3:Y:S01]  /*02e0*/  @!P0 LDG.E R28, desc[UR8][R6.64] ;  /* 0x00000008061c8981 */ /* 0x000ee2000c1e1900 */
[----:B------:R-:W-:-:S03]  /*02f0*/  IADD3 R21, PT, PT, R21, 0x1, RZ ;  /* 0x0000000115157810 */ /* 0x000fc60007ffe0ff */
[----:B---3--:R-:W-:Y:S04]  /*0300*/  STS [R18], R28 ;  /* 0x0000001c12007388 */ /* 0x008fe80000000800 */
[----:B--2---:R-:W-:Y:S01]  /*0310*/  STS [R14], R5 ;  /* 0x000000050e007388 */ /* 0x004fe20000000800 */
[----:B------:R-:W-:Y:S06]  /*0320*/  BAR.SYNC.DEFER_BLOCKING 0x0 ;  /* 0x0000000000007b1d */ /* 0x000fec0000010000 */
[----:B------:R-:W-:Y:S04]  /*0330*/  LDS R24, [R19] ;  /* 0x0000000013187984 */ /* 0x000fe80000000800 */
[----:B------:R-:W0:Y:S04]  /*0340*/  LDS.128 R8, [R17] ;  /* 0x0000000011087984 */ /* 0x000e280000000c00 */
[----:B------:R-:W1:Y:S04]  /*0350*/  LDS R26, [R19+0x40] ;  /* 0x00004000131a7984 */ /* 0x000e680000000800 */
[----:B------:R-:W2:Y:S04]  /*0360*/  LDS R29, [R19+0x80] ;  /* 0x00008000131d7984 */ /* 0x000ea80000000800 */
[----:B------:R-:W3:Y:S04]  /*0370*/  LDS R20, [R19+0xc0] ;  /* 0x0000c00013147984 */ /* 0x000ee80000000800 */
[----:B------:R-:W-:Y:S04]  /*0380*/  LDS R27, [R19+0x100] ;  /* 0x00010000131b7984 */ /* 0x000fe80000000800 */
[----:B------:R-:W4:Y:S04]  /*0390*/  LDS.128 R4, [R17+0x10] ;  /* 0x0000100011047984 */ /* 0x000f280000000c00 */
[----:B------:R-:W5:Y:S04]  /*03a0*/  LDS R22, [R19+0x140] ;  /* 0x0001400013167984 */ /* 0x000f680000000800 */
[----:B------:R-:W-:Y:S01]  /*03b0*/  LDS R23, [R19+0x200] ;  /* 0x0002000013177984 */ /* 0x000fe20000000800 */
[----:B0-----:R-:W-:-:S03]  /*03c0*/  FFMA R8, R8, R24, R25 ;  /* 0x0000001808087223 */ /* 0x001fc60000000019 */
[----:B------:R-:W0:Y:S01]  /*03d0*/  LDS R25, [R19+0x180] ;  /* 0x0001800013197984 */ /* 0x000e220000000800 */
[----:B-1----:R-:W-:-:S03]  /*03e0*/  FFMA R8, R26, R9, R8 ;  /* 0x000000091a087223 */ /* 0x002fc60000000008 */
[----:B------:R-:W1:Y:S01]  /*03f0*/  LDS R24, [R19+0x1c0] ;  /* 0x0001c00013187984 */ /* 0x000e620000000800 */
[----:B--2---:R-:W-:-:S04]  /*0400*/  FFMA R29, R29, R10, R8 ;  /* 0x0000000a1d1d7223 */ /* 0x004fc80000000008 */
[----:B---3--:R-:W-:Y:S02]  /*0410*/  FFMA R29, R20, R11, R29 ;  /* 0x0000000b141d7223 */ /* 0x008fe4000000001d */
[----:B------:R-:W2:Y:S04]  /*0420*/  LDS.128 R8, [R17+0x20] ;  /* 0x0000200011087984 */ /* 0x000ea80000000c00 */
[----:B------:R-:W3:Y:S01]  /*0430*/  LDS R20, [R19+0x240] ;  /* 0x0002400013147984 */ /* 0x000ee20000000800 */
[----:B----4-:R-:W-:-:S04]  /*0440*/  FFMA R27, R4, R27, R29 ;  /* 0x0000001b041b7223 */ /* 0x010fc8000000001d */
[----:B-----5:R-:W-:Y:S02]  /*0450*/  FFMA R22, R22, R5, R27 ;  /* 0x0000000516167223 */ /* 0x020fe4000000001b */
[----:B------:R-:W4:Y:S02]  /*0460*/  LDS R27, [R19+0x280] ;  /* 0x00028000131b7984 */ /* 0x000f240000000800 */
[----:B0-----:R-:W-:Y:S02]  /*0470*/  FFMA R25, R25, R6, R22 ;  /* 0x0000000619197223 */ /* 0x001fe40000000016 */
[----:B------:R-:W0:Y:S02]  /*0480*/  LDS R22, [R19+0x2c0] ;  /* 0x0002c00013167984 */ /* 0x000e240000000800 */
[----:B-1----:R-:W-:Y:S02]  /*0490*/  FFMA R29, R24, R7, R25 ;  /* 0x00000007181d7223 */ /* 0x002fe40000000019 */
[----:B------:R-:W-:Y:S04]  /*04a0*/  LDS R25, [R19+0x300] ;  /* 0x0003000013197984 */ /* 0x000fe80000000800 */
[----:B------:R-:W1:Y:S01]  /*04b0*/  LDS.128 R4, [R17+0x30] ;  /* 0x0000300011047984 */ /* 0x000e620000000c00 */
[----:B--2---:R-:W-:-:S03]  /*04c0*/  FFMA R23, R8, R23, R29 ;  /* 0x0000001708177223 */ /* 0x004fc6000000001d */
[----:B------:R-:W2:Y:S01]  /*04d0*/  LDS R8, [R19+0x340] ;  /* 0x0003400013087984 */ /* 0x000ea20000000800 */
[----:B---3--:R-:W-:-:S03]  /*04e0*/  FFMA R24, R20, R9, R23 ;  /* 0x0000000914187223 */ /* 0x008fc60000000017 */
[----:B------:R-:W3:Y:S04]  /*04f0*/  LDS R9, [R19+0x380] ;  /* 0x0003800013097984 */ /* 0x000ee80000000800 */
[----:B------:R-:W5:Y:S01]  /*0500*/  LDS R20, [R19+0x3c0] ;  /* 0x0003c00013147984 */ /* 0x000f620000000800 */
[----:B------:R-:W-:Y:S01]  /*0510*/  I2FP.F32.U32 R23, R21 ;  /* 0x0000001500177245 */ /* 0x000fe20000201000 */
[----:B----4-:R-:W-:Y:S01]  /*0520*/  FFMA R27, R27, R10, R24 ;  /* 0x0000000a1b1b7223 */ /* 0x010fe20000000018 */
[----:B------:R-:W-:Y:S02]  /*0530*/  BAR.SYNC.DEFER_BLOCKING 0x0 ;  /* 0x0000000000007b1d */ /* 0x000fe40000010000 */
[----:B------:R-:W-:Y:S01]  /*0540*/  FSETP.GT.AND P0, PT, R16, R23, PT ;  /* 0x000000171000720b */ /* 0x000fe20003f04000 */
[----:B0-----:R-:W-:-:S04]  /*0550*/  FFMA R11, R22, R11, R27 ;  /* 0x0000000b160b7223 */ /* 0x001fc8000000001b */
[----:B-1----:R-:W-:-:S04]  /*0560*/  FFMA R11, R4, R25, R11 ;  /* 0x00000019040b7223 */ /* 0x002fc8000000000b */
[----:B--2---:R-:W-:-:S04]  /*0570*/  FFMA R8, R8, R5, R11 ;  /* 0x0000000508087223 */ /* 0x004fc8000000000b */
[----:B---3--:R-:W-:-:S04]  /*0580*/  FFMA R9, R9, R6, R8 ;  /* 0x0000000609097223 */ /* 0x008fc80000000008 */
[----:B-----5:R-:W-:Y:S01]  /*0590*/  FFMA R25, R20, R7, R9 ;  /* 0x0000000714197223 */ /* 0x020fe20000000009 */
[----:B------:R-:W-:Y:S06]  /*05a0*/  @P0 BRA `(.L_x_1) ;  /* 0xfffffffc00140947 */ /* 0x000fec000383ffff */
.L_x_0:
[----:B------:R-:W0:Y:S01]  /*05b0*/  LDC.64 R4, c[0x0][0x390] ;  /* 0x0000e400ff047b82 */ /* 0x000e220000000a00 */
[----:B------:R-:W-:Y:S01]  /*05c0*/  LEA R13, R13, R0, 0x4 ;  /* 0x000000000d0d7211 */ /* 0x000fe200078e20ff */
[----:B------:R-:W1:Y:S01]  /*05d0*/  LDCU.64 UR10, c[0x0][0x398] ;  /* 0x00007300ff0a77ac */ /* 0x000e620008000a00 */
[----:B------:R-:W-:-:S05]  /*05e0*/  LEA R6, R3, R2, 0x4 ;  /* 0x0000000203067211 */ /* 0x000fca00078e20ff */
[----:B------:R-:W-:Y:S01]  /*05f0*/  IMAD R13, R6, UR5, R13 ;  /* 0x00000005060d7c24 */ /* 0x000fe2000f8e020d */
[----:B------:R-:W2:Y:S08]  /*0600*/  S2UR UR6, SR_CgaCtaId ;  /* 0x00000000000679c3 */ /* 0x000eb00000008800 */
[----:B------:R-:W3:Y:S01]  /*0610*/  LDC.64 R6, c[0x0][0x3a0] ;  /* 0x0000e800ff067b82 */ /* 0x000ee20000000a00 */
[----:B0-----:R-:W-:-:S06]  /*0620*/  IMAD.WIDE R4, R13, 0x4, R4 ;  /* 0x000000040d047825 */ /* 0x001fcc00078e0204 */
[----:B------:R-:W1:Y:S01]  /*0630*/  LDG.E R4, desc[UR8][R4.64] ;  /* 0x0000000804047981 */ /* 0x000e62000c1e1900 */
[----:B------:R-:W-:Y:S02]  /*0640*/  UMOV UR4, 0x400 ;  /* 0x0000040000047882 */ /* 0x000fe40000000000 */
[----:B------:R-:W-:-:S04]  /*0650*/  UIADD3 UR4, UPT, UPT, UR4, 0x800, URZ ;  /* 0x0000080004047890 */ /* 0x000fc8000fffe0ff */
[----:B--2---:R-:W-:-:S06]  /*0660*/  ULEA UR4, UR6, UR4, 0x18 ;  /* 0x0000000406047291 */ /* 0x004fcc000f8ec0ff */
[----:B------:R-:W-:Y:S01]  /*0670*/  LEA R9, R2, UR4, 0x6 ;  /* 0x0000000402097c11 */ /* 0x000fe2000f8e30ff */
[----:B---3--:R-:W-:-:S03]  /*0680*/  IMAD.WIDE R2, R13, 0x4, R6 ;  /* 0x000000040d027825 */ /* 0x008fc600078e0206 */
[----:B------:R-:W-:Y:S01]  /*0690*/  LEA R9, R0, R9, 0x2 ;  /* 0x0000000900097211 */ /* 0x000fe200078e10ff */
[----:B-1----:R-:W-:-:S04]  /*06a0*/  FMUL R8, R4, UR11 ;  /* 0x0000000b04087c20 */ /* 0x002fc80008400000 */
[----:B------:R-:W-:Y:S01]  /*06b0*/  STS [R9], R4 ;  /* 0x0000000409007388 */ /* 0x000fe20000000800 */
[----:B------:R-:W-:-:S05]  /*06c0*/  FFMA R25, R25, UR10, R8 ;  /* 0x0000000a19197c23 */ /* 0x000fca0008000008 */
[----:B------:R-:W-:Y:S01]  /*06d0*/  STG.E desc[UR8][R2.64], R25 ;  /* 0x0000001902007986 */ /* 0x000fe2000c101908 */
[----:B------:R-:W-:Y:S05]  /*06e0*/  EXIT ;  /* 0x000000000000794d */ /* 0x000fea0003800000 */
.L_x_2:
[----:B------:R-:W-:-:S00]  /*06f0*/  BRA `(.L_x_2) ;  /* 0xfffffffc00fc7947 */ /* 0x000fc0000383ffff */
[----:B------:R-:W-:-:S00]  /*0700*/  NOP ;  /* 0x0000000000007918 */ /* 0x000fc00000000000 */
[----:B------:R-:W-:-:S00]  /*0710*/  NOP ;  /* 0x0000000000007918 */ /* 0x000fc00000000000 */
[----:B------:R-:W-:-:S00]  /*0720*/  NOP ;  /* 0x0000000000007918 */ /* 0x000fc00000000000 */
[----:B------:R-:W-:-:S00]  /*0730*/  NOP ;  /* 0x0000000000007918 */ /* 0x000fc00000000000 */
[----:B------:R-:W-:-:S00]  /*0740*/  NOP ;  /* 0x0000000000007918 */ /* 0x000fc00000000000 */
[----:B------:R-:W-:-:S00]  /*0750*/  NOP ;  /* 0x0000000000007918 */ /* 0x000fc00000000000 */
[----:B------:R-:W-:-:S00]  /*0760*/  NOP ;  /* 0x0000000000007918 */ /* 0x000fc00000000000 */
[----:B------:R-:W-:-:S00]  /*0770*/  NOP ;  /* 0x0000000000007918 */ /* 0x000fc00000000000 */
.L_x_15:


//--------------------- .text._Z7maxpoolPfS_ii    --------------------------
	.section	.text._Z7maxpoolPfS_ii,"ax",@progbits
	.align	128
        .global         _Z7maxpoolPfS_ii
        .type           _Z7maxpoolPfS_ii,@function
        .size           _Z7maxpoolPfS_ii,(.L_x_16 - _Z7maxpoolPfS_ii)
        .other          _Z7maxpoolPfS_ii,@"STO_CUDA_ENTRY STV_DEFAULT"
_Z7maxpoolPfS_ii:
.text._Z7maxpoolPfS_ii:
[----:B------:R-:W-:Y:S08]  /*0000*/  LDC R1, c[0x0][0x37c] ;  /* 0x0000df00ff017b82 */ /* 0x000ff00000000800 */
[----:B------:R-:W0:Y:S01]  /*0010*/  LDC.64 R10, c[0x0][0x390] ;  /* 0x0000e400ff0a7b82 */ /* 0x000e220000000a00 */
[----:B------:R-:W1:Y:S01]  /*0020*/  LDCU UR4, c[0x0][0x360] ;  /* 0x00006c00ff0477ac */ /* 0x000e620008000800 */
[----:B------:R-:W2:Y:S01]  /*0030*/  LDCU UR5, c[0x0][0x364] ;  /* 0x00006c80ff0577ac */ /* 0x000ea20008000800 */
[----:B0-----:R-:W-:-:S02]  /*0040*/  IABS R7, R11 ;  /* 0x0000000b00077213 */ /* 0x001fc40000000000 */
[----:B------:R-:W-:Y:S02]  /*0050*/  IABS R6, R10 ;  /* 0x0000000a00067213 */ /* 0x000fe40000000000 */
[----:B------:R-:W0:Y:S08]  /*0060*/  I2F.RP R0, R7 ;  /* 0x0000000700007306 */ /* 0x000e300000209400 */
[----:B0-----:R-:W0:Y:S02]  /*0070*/  MUFU.RCP R0, R0 ;  /* 0x0000000000007308 */ /* 0x001e240000001000 */
[----:B0-----:R-:W-:-:S06]  /*0080*/  VIADD R2, R0, 0xffffffe ;  /* 0x0ffffffe00027836 */ /* 0x001fcc0000000000 */
[----:B------:R0:W3:Y:S02]  /*0090*/  F2I.FTZ.U32.TRUNC.NTZ R3, R2 ;  /* 0x0000000200037305 */ /* 0x0000e4000021f000 */
[----:B0-----:R-:W-:Y:S02]  /*00a0*/  IMAD.MOV.U32 R2, RZ, RZ, RZ ;  /* 0x000000ffff027224 */ /* 0x001fe400078e00ff */
[----:B---3--:R-:W-:-:S04]  /*00b0*/  IMAD.MOV R4, RZ, RZ, -R3 ;  /* 0x000000ffff047224 */ /* 0x008fc800078e0a03 */
[----:B------:R-:W-:-:S04]  /*00c0*/  IMAD R5, R4, R7, RZ ;  /* 0x0000000704057224 */ /* 0x000fc800078e02ff */
[----:B------:R-:W-:Y:S02]  /*00d0*/  IMAD.HI.U32 R3, R3, R5, R2 ;  /* 0x0000000503037227 */ /* 0x000fe400078e0002 */
[----:B------:R-:W1:Y:S04]  /*00e0*/  S2R R5, SR_CTAID.X ;  /* 0x0000000000057919 */ /* 0x000e680000002500 */
[----:B------:R-:W-:Y:S01]  /*00f0*/  IMAD.HI.U32 R4, R3, R6, RZ ;  /* 0x0000000603047227 */ /* 0x000fe200078e00ff */
[----:B------:R-:W1:Y:S03]  /*0100*/  S2R R2, SR_TID.X ;  /* 0x0000000000027919 */ /* 0x000e660000002100 */
[----:B------:R-:W-:Y:S01]  /*0110*/  IMAD.MOV R0, RZ, RZ, -R4 ;  /* 0x000000ffff007224 */ /* 0x000fe200078e0a04 */
[----:B------:R-:W2:Y:S03]  /*0120*/  S2R R3, SR_CTAID.Y ;  /* 0x0000000000037919 */ /* 0x000ea60000002600 */
[----:B------:R-:W-:-:S02]  /*0130*/  IMAD R0, R7, R0, R6 ;  /* 0x0000000007007224 */ /* 0x000fc400078e0206 */
[----:B------:R-:W2:Y:S03]  /*0140*/  S2R R6, SR_TID.Y ;  /* 0x0000000000067919 */ /* 0x000ea60000002200 */
[----:B------:R-:W-:-:S13]  /*0150*/  ISETP.GT.U32.AND P1, PT, R7, R0, PT ;  /* 0x000000000700720c */ /* 0x000fda0003f24070 */
[----:B------:R-:W-:Y:S02]  /*0160*/  @!P1 IMAD.IADD R0, R0, 0x1, -R7 ;  /* 0x0000000100009824 */ /* 0x000fe400078e0a07 */
[----:B------:R-:W-:Y:S01]  /*0170*/  @!P1 VIADD R4, R4, 0x1 ;  /* 0x0000000104049836 */ /* 0x000fe20000000000 */
[----:B------:R-:W-:Y:S02]  /*0180*/  ISETP.NE.AND P1, PT, R11, RZ, PT ;  /* 0x000000ff0b00720c */ /* 0x000fe40003f25270 */
[----:B------:R-:W-:Y:S02]  /*0190*/  ISETP.GE.U32.AND P0, PT, R0, R7, PT ;  /* 0x000000070000720c */ /* 0x000fe40003f06070 */
[----:B------:R-:W-:Y:S01]  /*01a0*/  LOP3.LUT R0, R10, R11, RZ, 0x3c, !PT ;  /* 0x0000000b0a007212 */ /* 0x000fe200078e3cff */
[----:B-1----:R-:W-:-:S03]  /*01b0*/  IMAD R5, R5, UR4, R2 ;  /* 0x0000000405057c24 */ /* 0x002fc6000f8e0202 */
[----:B------:R-:W-:Y:S01]  /*01c0*/  ISETP.GE.AND P2, PT, R0, RZ, PT ;  /* 0x000000ff0000720c */ /* 0x000fe20003f46270 */
[----:B--2---:R-:W-:-:S06]  /*01d0*/  IMAD R0, R3, UR5, R6 ;  /* 0x0000000503007c24 */ /* 0x004fcc000f8e0206 */
[----:B------:R-:W-:Y:S02]  /*01e0*/  @P0 IADD3 R4, PT, PT, R4, 0x1, RZ ;  /* 0x0000000104040810 */ /* 0x000fe40007ffe0ff */
[----:B------:R-:W-:-:S04]  /*01f0*/  VIMNMX R3, PT, PT, R5, R0, !PT ;  /* 0x0000000005037248 */ /* 0x000fc80007fe0100 */
[----:B------:R-:W-:Y:S01]  /*0200*/  @!P2 IMAD.MOV R4, RZ, RZ, -R4 ;  /* 0x000000ffff04a224 */ /* 0x000fe200078e0a04 */
[----:B------:R-:W-:-:S04]  /*0210*/  @!P1 LOP3.LUT R4, RZ, R11, RZ, 0x33, !PT ;  /* 0x0000000bff049212 */ /* 0x000fc800078e33ff */
[----:B------:R-:W-:-:S13]  /*0220*/  ISETP.GE.AND P0, PT, R3, R4, PT ;  /* 0x000000040300720c */ /* 0x000fda0003f06270 */
[----:B------:R-:W-:Y:S05]  /*0230*/  @P0 EXIT ;  /* 0x000000000000094d */ /* 0x000fea0003800000 */
[----:B------:R-:W0:Y:S01]  /*0240*/  LDC.64 R2, c[0x0][0x380] ;  /* 0x0000e000ff027b82 */ /* 0x000e220000000a00 */
[----:B------:R-:W1:Y:S01]  /*0250*/  LDCU.64 UR6, c[0x0][0x358] ;  /* 0x00006b00ff0677ac */ /* 0x000e620008000a00 */
[----:B------:R-:W-:-:S04]  /*0260*/  IMAD R10, R0, R10, R5 ;  /* 0x0000000a000a7224 */ /* 0x000fc800078e0205 */
[----:B------:R-:W-:-:S04]  /*0270*/  IMAD R7, R10, R11, RZ ;  /* 0x0000000b0a077224 */ /* 0x000fc800078e02ff */
[----:B0-----:R-:W-:-:S05]  /*0280*/  IMAD.WIDE R2, R7, 0x4, R2 ;  /* 0x0000000407027825 */ /* 0x001fca00078e0202 */
[----:B-1----:R0:W5:Y:S01]  /*0290*/  LDG.E R15, desc[UR6][R2.64] ;  /* 0x00000006020f7981 */ /* 0x002162000c1e1900 */
[----:B------:R-:W-:-:S13]  /*02a0*/  ISETP.GE.AND P0, PT, R11, 0x1, PT ;  /* 0x000000010b00780c */ /* 0x000fda0003f06270 */
[----:B0-----:R-:W-:Y:S05]  /*02b0*/  @!P0 BRA `(.L_x_3) ;  /* 0x0000000400e48947 */ /* 0x001fea0003800000 */
[-C--:B------:R-:W-:Y:S01]  /*02c0*/  IMAD R6, R5, R11.reuse, RZ ;  /* 0x0000000b05067224 */ /* 0x080fe200078e02ff */
[----:B------:R-:W0:Y:S01]  /*02d0*/  LDCU.64 UR4, c[0x0][0x380] ;  /* 0x00007000ff0477ac */ /* 0x000e220008000a00 */
[----:B------:R-:W-:Y:S01]  /*02e0*/  IMAD R8, R0, R11, RZ ;  /* 0x0000000b00087224 */ /* 0x000fe200078e02ff */
[----:B------:R-:W-:Y:S01]  /*02f0*/  BSSY.RECONVERGENT B0, `(.L_x_3) ;  /* 0x0000075000007945 */ /* 0x000fe20003800200 */
[----:B------:R-:W-:-:S05]  /*0300*/  VIADD R2, R6, 0x1 ;  /* 0x0000000106027836 */ /* 0x000fca0000000000 */
[----:B------:R-:W-:Y:S01]  /*0310*/  VIADDMNMX R3, R6, R11, R2, !PT ;  /* 0x0000000b06037246 */ /* 0x000fe20007800102 */
[----:B------:R-:W-:-:S04]  /*0320*/  IMAD.IADD R11, R8, 0x1, R11 ;  /* 0x00000001080b7824 */ /* 0x000fc800078e020b */
[----:B------:R-:W-:Y:S02]  /*0330*/  IMAD.IADD R10, R3, 0x1, -R6 ;  /* 0x00000001030a7824 */ /* 0x000fe400078e0a06 */
[----:B------:R-:W-:-:S03]  /*0340*/  IMAD.IADD R3, R6, 0x1, -R3 ;  /* 0x0000000106037824 */ /* 0x000fc600078e0a03 */
[C---:B------:R-:W-:Y:S01]  /*0350*/  LOP3.LUT R23, R10.reuse, 0xf, RZ, 0xc0, !PT ;  /* 0x0000000f0a177812 */ /* 0x040fe200078ec0ff */
[----:B0-----:R-:W-:Y:S01]  /*0360*/  UIADD3 UR4, UP0, UPT, UR4, 0x20, URZ ;  /* 0x0000002004047890 */ /* 0x001fe2000ff1e0ff */
[C---:B------:R-:W-:Y:S02]  /*0370*/  LOP3.LUT R24, R10.reuse, 0x7, RZ, 0xc0, !PT ;  /* 0x000000070a187812 */ /* 0x040fe400078ec0ff */
[----:B------:R-:W-:Y:S01]  /*0380*/  ISETP.GT.U32.AND P3, PT, R3, -0x10, PT ;  /* 0xfffffff00300780c */ /* 0x000fe20003f64070 */
[----:B------:R-:W-:Y:S01]  /*0390*/  VIADD R2, R23, 0xffffffff ;  /* 0xffffffff17027836 */ /* 0x000fe20000000000 */
[----:B------:R-:W-:Y:S01]  /*03a0*/  LOP3.LUT R12, R10, 0xfffffff0, RZ, 0xc0, !PT ;  /* 0xfffffff00a0c7812 */ /* 0x000fe200078ec0ff */
[----:B------:R-:W-:Y:S01]  /*03b0*/  UIADD3.X UR5, UPT, UPT, URZ, UR5, URZ, UP0, !UPT ;  /* 0x00000005ff057290 */ /* 0x000fe200087fe4ff */
[----:B------:R-:W-:Y:S02]  /*03c0*/  IADD3 R3, PT, PT, R24, -0x1, RZ ;  /* 0xffffffff18037810 */ /* 0x000fe40007ffe0ff */
[----:B------:R-:W-:Y:S01]  /*03d0*/  ISETP.GE.U32.AND P2, PT, R2, 0x7, PT ;  /* 0x000000070200780c */ /* 0x000fe20003f46070 */
[----:B------:R-:W-:Y:S01]  /*03e0*/  IMAD.MOV R12, RZ, RZ, -R12 ;  /* 0x000000ffff0c7224 */ /* 0x000fe200078e0a0c */
[----:B------:R-:W-:-:S02]  /*03f0*/  ISETP.GE.U32.AND P1, PT, R3, 0x3, PT ;  /* 0x000000030300780c */ /* 0x000fc40003f26070 */
[----:B------:R-:W-:-:S11]  /*0400*/  LOP3.LUT R10, R10, 0x3, RZ, 0xc0, !PT ;  /* 0x000000030a0a7812 */ /* 0x000fd600078ec0ff */
.L_x_13:
[----:B------:R-:W-:Y:S01]  /*0410*/  IMAD.MOV.U32 R13, RZ, RZ, R8 ;  /* 0x000000ffff0d7224 */ /* 0x000fe200078e0008 */
[----:B------:R-:W-:Y:S01]  /*0420*/  BSSY.RECONVERGENT B1, `(.L_x_4) ;  /* 0x000002a000017945 */ /* 0x000fe20003800200 */
[----:B------:R-:W-:Y:S01]  /*0430*/  VIADD R8, R8, 0x1 ;  /* 0x0000000108087836 */ /* 0x000fe20000000000 */
[----:B------:R-:W-:Y:S01]  /*0440*/  ISETP.NE.AND P5, PT, R23, RZ, PT ;  /* 0x000000ff1700720c */ /* 0x000fe20003fa5270 */
[----:B------:R-:W-:-:S03]  /*0450*/  IMAD.MOV.U32 R14, RZ, RZ, R6 ;  /* 0x000000ffff0e7224 */ /* 0x000fc600078e0006 */
[----:B------:R-:W-:Y:S01]  /*0460*/  ISETP.GE.AND P0, PT, R8, R11, PT ;  /* 0x0000000b0800720c */ /* 0x000fe20003f06270 */
[----:B------:R-:W-:-:S12]  /*0470*/  @P3 BRA `(.L_x_5) ;  /* 0x0000000000903947 */ /* 0x000fd80003800000 */
[----:B------:R-:W0:Y:S01]  /*0480*/  LDCU UR8, c[0x0][0x390] ;  /* 0x00007200ff0877ac */ /* 0x000e220008000800 */
[----:B------:R-:W-:Y:S01]  /*0490*/  MOV R7, R12 ;  /* 0x0000000c00077202 */ /* 0x000fe20000000f00 */
[--C-:B------:R-:W-:Y:S02]  /*04a0*/  IMAD.MOV.U32 R14, RZ, RZ, R6.reuse ;  /* 0x000000ffff0e7224 */ /* 0x100fe400078e0006 */
[----:B0-----:R-:W-:-:S07]  /*04b0*/  IMAD R9, R13, UR8, R6 ;  /* 0x000000080d097c24 */ /* 0x001fce000f8e0206 */
.L_x_6:
[----:B------:R-:W-:Y:S02]  /*04c0*/  IMAD.U32 R2, RZ, RZ, UR4 ;  /* 0x00000004ff027e24 */ /* 0x000fe4000f8e00ff */
[----:B------:R-:W-:Y:S02]  /*04d0*/  IMAD.U32 R3, RZ, RZ, UR5 ;  /* 0x00000005ff037e24 */ /* 0x000fe4000f8e00ff */
[----:B------:R-:W-:-:S05]  /*04e0*/  IMAD.WIDE R2, R9, 0x4, R2 ;  /* 0x0000000409027825 */ /* 0x000fca00078e0202 */
[----:B------:R-:W2:Y:S04]  /*04f0*/  LDG.E R20, desc[UR6][R2.64+-0x20] ;  /* 0xffffe00602147981 */ /* 0x000ea8000c1e1900 */
[----:B------:R-:W2:Y:S04]  /*0500*/  LDG.E R21, desc[UR6][R2.64+-0x1c] ;  /* 0xffffe40602157981 */ /* 0x000ea8000c1e1900 */
[----:B------:R-:W3:Y:S04]  /*0510*/  LDG.E R22, desc[UR6][R2.64+-0x18] ;  /* 0xffffe80602167981 */ /* 0x000ee8000c1e1900 */
[----:B------:R-:W3:Y:S04]  /*0520*/  LDG.E R25, desc[UR6][R2.64+-0x14] ;  /* 0xffffec0602197981 */ /* 0x000ee8000c1e1900 */
[----:B------:R-:W4:Y:S04]  /*0530*/  LDG.E R18, desc[UR6][R2.64+-0x10] ;  /* 0xfffff00602127981 */ /* 0x000f28000c1e1900 */
[----:B------:R-:W4:Y:S04]  /*0540*/  LDG.E R19, desc[UR6][R2.64+-0xc] ;  /* 0xfffff40602137981 */ /* 0x000f28000c1e1900 */
[----:B------:R-:W4:Y:S04]  /*0550*/  LDG.E R16, desc[UR6][R2.64+-0x8] ;  /* 0xfffff80602107981 */ /* 0x000f28000c1e1900 */
[----:B------:R-:W4:Y:S04]  /*0560*/  LDG.E R17, desc[UR6][R2.64+-0x4] ;  /* 0xfffffc0602117981 */ /* 0x000f28000c1e1900 */
[----:B------:R-:W4:Y:S04]  /*0570*/  LDG.E R26, desc[UR6][R2.64+0x10] ;  /* 0x00001006021a7981 */ /* 0x000f28000c1e1900 */
[----:B------:R-:W4:Y:S01]  /*0580*/  LDG.E R27, desc[UR6][R2.64+0x1c] ;  /* 0x00001c06021b7981 */ /* 0x000f22000c1e1900 */
[----:B--2--5:R-:W-:-:S03]  /*0590*/  FMNMX3 R21, R15, R20, R21, !PT ;  /* 0x000000140f157276 */ /* 0x024fc60007800015 */
[----:B------:R-:W2:Y:S04]  /*05a0*/  LDG.E R15, desc[UR6][R2.64] ;  /* 0x00000006020f7981 */ /* 0x000ea8000c1e1900 */
[----:B------:R-:W2:Y:S01]  /*05b0*/  LDG.E R20, desc[UR6][R2.64+0x4] ;  /* 0x0000040602147981 */ /* 0x000ea2000c1e1900 */
[----:B---3--:R-:W-:-:S03]  /*05c0*/  FMNMX3 R25, R21, R22, R25, !PT ;  /* 0x0000001615197276 */ /* 0x008fc60007800019 */
[----:B------:R-:W3:Y:S04]  /*05d0*/  LDG.E R22, desc[UR6][R2.64+0x8] ;  /* 0x0000080602167981 */ /* 0x000ee8000c1e1900 */
[----:B------:R-:W3:Y:S01]  /*05e0*/  LDG.E R21, desc[UR6][R2.64+0xc] ;  /* 0x00000c0602157981 */ /* 0x000ee2000c1e1900 */
[----:B----4-:R-:W-:-:S03]  /*05f0*/  FMNMX3 R25, R25, R18, R19, !PT ;  /* 0x0000001219197276 */ /* 0x010fc60007800013 */
[----:B------:R-:W4:Y:S04]  /*0600*/  LDG.E R19, desc[UR6][R2.64+0x14] ;  /* 0x0000140602137981 */ /* 0x000f28000c1e1900 */
[----:B------:R-:W4:Y:S01]  /*0610*/  LDG.E R18, desc[UR6][R2.64+0x18] ;  /* 0x0000180602127981 */ /* 0x000f22000c1e1900 */
[----:B------:R-:W-:Y:S01]  /*0620*/  VIADD R7, R7, 0x10 ;  /* 0x0000001007077836 */ /* 0x000fe20000000000 */
[----:B------:R-:W-:-:S04]  /*0630*/  FMNMX3 R16, R25, R16, R17, !PT ;  /* 0x0000001019107276 */ /* 0x000fc80007800011 */
[----:B------:R-:W-:Y:S01]  /*0640*/  ISETP.NE.AND P4, PT, R7, RZ, PT ;  /* 0x000000ff0700720c */ /* 0x000fe20003f85270 */
[----:B------:R-:W-:Y:S01]  /*0650*/  VIADD R9, R9, 0x10 ;  /* 0x0000001009097836 */ /* 0x000fe20000000000 */
[----:B------:R-:W-:Y:S02]  /*0660*/  IADD3 R14, PT, PT, R14, 0x10, RZ ;  /* 0x000000100e0e7810 */ /* 0x000fe40007ffe0ff */
[----:B--2---:R-:W-:-:S04]  /*0670*/  FMNMX3 R15, R16, R15, R20, !PT ;  /* 0x0000000f100f7276 */ /* 0x004fc80007800014 */
[----:B---3--:R-:W-:-:S04]  /*0680*/  FMNMX3 R15, R15, R22, R21, !PT ;  /* 0x000000160f0f7276 */ /* 0x008fc80007800015 */
[----:B----4-:R-:W-:-:S04]  /*0690*/  FMNMX3 R15, R15, R26, R19, !PT ;  /* 0x0000001a0f0f7276 */ /* 0x010fc80007800013 */
[----:B------:R-:W-:Y:S01]  /*06a0*/  FMNMX3 R15, R15, R18, R27, !PT ;  /* 0x000000120f0f7276 */ /* 0x000fe2000780001b */
[----:B------:R-:W-:Y:S06]  /*06b0*/  @P4 BRA `(.L_x_6) ;  /* 0xfffffffc00804947 */ /* 0x000fec000383ffff */
.L_x_5:
[----:B------:R-:W-:Y:S05]  /*06c0*/  BSYNC.RECONVERGENT B1 ;  /* 0x0000000000017941 */ /* 0x000fea0003800200 */
.L_x_4:
[----:B------:R-:W-:Y:S04]  /*06d0*/  BSSY.RECONVERGENT B1, `(.L_x_7) ;  /* 0x0000035000017945 */ /* 0x000fe80003800200 */
[----:B------:R-:W-:Y:S05]  /*06e0*/  @!P5 BRA `(.L_x_8) ;  /* 0x0000000000ccd947 */ /* 0x000fea0003800000 */
[----:B------:R-:W-:Y:S01]  /*06f0*/  BSSY.RECONVERGENT B2, `(.L_x_9) ;  /* 0x0000014000027945 */ /* 0x000fe20003800200 */
[----:B------:R-:W-:-:S03]  /*0700*/  ISETP.NE.AND P4, PT, R24, RZ, PT ;  /* 0x000000ff1800720c */ /* 0x000fc60003f85270 */
[----:B------:R-:W-:Y:S10]  /*0710*/  @!P2 BRA `(.L_x_10) ;  /* 0x000000000044a947 */ /* 0x000ff40003800000 */
[----:B------:R-:W0:Y:S01]  /*0720*/  LDC.64 R2, c[0x0][0x380] ;  /* 0x0000e000ff027b82 */ /* 0x000e220000000a00 */
[----:B------:R-:W1:Y:S02]  /*0730*/  LDCU UR8, c[0x0][0x390] ;  /* 0x00007200ff0877ac */ /* 0x000e640008000800 */
[----:B-1----:R-:W-:-:S04]  /*0740*/  IMAD R7, R13, UR8, R14 ;  /* 0x000000080d077c24 */ /* 0x002fc8000f8e020e */
[----:B0-----:R-:W-:-:S05]  /*0750*/  IMAD.WIDE R2, R7, 0x4, R2 ;  /* 0x0000000407027825 */ /* 0x001fca00078e0202 */
[----:B------:R-:W2:Y:S04]  /*0760*/  LDG.E R16, desc[UR6][R2.64] ;  /* 0x0000000602107981 */ /* 0x000ea8000c1e1900 */
[----:B------:R-:W2:Y:S04]  /*0770*/  LDG.E R7, desc[UR6][R2.64+0x4] ;  /* 0x0000040602077981 */ /* 0x000ea8000c1e1900 */
[----:B------:R-:W3:Y:S04]  /*0780*/  LDG.E R18, desc[UR6][R2.64+0x8] ;  /* 0x0000080602127981 */ /* 0x000ee8000c1e1900 */
[----:B------:R-:W3:Y:S04]  /*0790*/  LDG.E R9, desc[UR6][R2.64+0xc] ;  /* 0x00000c0602097981 */ /* 0x000ee8000c1e1900 */
[----:B------:R-:W4:Y:S04]  /*07a0*/  LDG.E R20, desc[UR6][R2.64+0x10] ;  /* 0x0000100602147981 */ /* 0x000f28000c1e1900 */
[----:B------:R-:W4:Y:S04]  /*07b0*/  LDG.E R17, desc[UR6][R2.64+0x14] ;  /* 0x0000140602117981 */ /* 0x000f28000c1e1900 */
[----:B------:R-:W4:Y:S04]  /*07c0*/  LDG.E R22, desc[UR6][R2.64+0x18] ;  /* 0x0000180602167981 */ /* 0x000f28000c1e1900 */
[----:B------:R-:W4:Y:S01]  /*07d0*/  LDG.E R19, desc[UR6][R2.64+0x1c] ;  /* 0x00001c0602137981 */ /* 0x000f22000c1e1900 */
[----:B------:R-:W-:Y:S01]  /*07e0*/  VIADD R14, R14, 0x8 ;  /* 0x000000080e0e7836 */ /* 0x000fe20000000000 */
[----:B--2--5:R-:W-:-:S04]  /*07f0*/  FMNMX3 R7, R15, R16, R7, !PT ;  /* 0x000000100f077276 */ /* 0x024fc80007800007 */
[----:B---3--:R-:W-:-:S04]  /*0800*/  FMNMX3 R7, R7, R18, R9, !PT ;  /* 0x0000001207077276 */ /* 0x008fc80007800009 */
[----:B----4-:R-:W-:-:S04]  /*0810*/  FMNMX3 R7, R7, R20, R17, !PT ;  /* 0x0000001407077276 */ /* 0x010fc80007800011 */
[----:B------:R-:W-:-:S07]  /*0820*/  FMNMX3 R15, R7, R22, R19, !PT ;  /* 0x00000016070f7276 */ /* 0x000fce0007800013 */
.L_x_10:
[----:B------:R-:W-:Y:S05]  /*0830*/  BSYNC.RECONVERGENT B2 ;  /* 0x0000000000027941 */ /* 0x000fea0003800200 */
.L_x_9:
        /* <DEDUP_REMOVED lines=11> */
[----:B------:R-:W3:Y:S01]  /*08f0*/  LDG.E R9, desc[UR6][R2.64+0xc] ;  /* 0x00000c0602097981 */ /* 0x000ee2000c1e1900 */
[----:B------:R-:W-:Y:S01]  /*0900*/  VIADD R14, R14, 0x4 ;  /* 0x000000040e0e7836 */ /* 0x000fe20000000000 */
[----:B--2--5:R-:W-:-:S04]  /*0910*/  FMNMX3 R7, R15, R16, R7, !PT ;  /* 0x000000100f077276 */ /* 0x024fc80007800007 */
[----:B---3--:R-:W-:-:S07]  /*0920*/  FMNMX3 R15, R7, R18, R9, !PT ;  /* 0x00000012070f7276 */ /* 0x008fce0007800009 */
.L_x_12:
[----:B------:R-:W-:Y:S05]  /*0930*/  BSYNC.RECONVERGENT B2 ;  /* 0x0000000000027941 */ /* 0x000fea0003800200 */
.L_x_11:
[----:B------:R-:W-:Y:S05]  /*0940*/  @!P4 BRA `(.L_x_8) ;  /* 0x000000000034c947 */ /* 0x000fea0003800000 */
[----:B------:R-:W0:Y:S01]  /*0950*/  LDC.64 R2, c[0x0][0x380] ;  /* 0x0000e000ff027b82 */ /* 0x000e220000000a00 */
[----:B------:R-:W1:Y:S02]  /*0960*/  LDCU UR8, c[0x0][0x390] ;  /* 0x00007200ff0877ac */ /* 0x000e640008000800 */
[----:B-1----:R-:W-:-:S04]  /*0970*/  IMAD R7, R13, UR8, R14 ;  /* 0x000000080d077c24 */ /* 0x002fc8000f8e020e */
[----:B0-----:R-:W-:-:S05]  /*0980*/  IMAD.WIDE R2, R7, 0x4, R2 ;  /* 0x0000000407027825 */ /* 0x001fca00078e0202 */
[----:B------:R-:W2:Y:S01]  /*0990*/  LDG.E R14, desc[UR6][R2.64] ;  /* 0x00000006020e7981 */ /* 0x000ea2000c1e1900 */
[----:B------:R-:W-:Y:S02]  /*09a0*/  ISETP.NE.AND P4, PT, R10, 0x1, PT ;  /* 0x000000010a00780c */ /* 0x000fe40003f85270 */
[----:B--2--5:R-:W-:-:S11]  /*09b0*/  FMNMX R15, R15, R14, !PT ;  /* 0x0000000e0f0f7209 */ /* 0x024fd60007800000 */
[----:B------:R-:W-:Y:S05]  /*09c0*/  @!P4 BRA `(.L_x_8) ;  /* 0x000000000014c947 */ /* 0x000fea0003800000 */
[----:B------:R-:W-:Y:S01]  /*09d0*/  ISETP.NE.AND P4, PT, R10, 0x2, PT ;  /* 0x000000020a00780c */ /* 0x000fe20003f85270 */
[----:B------:R-:W2:-:S12]  /*09e0*/  LDG.E R14, desc[UR6][R2.64+0x4] ;  /* 0x00000406020e7981 */ /* 0x000e98000c1e1900 */
[----:B------:R-:W3:Y:S01]  /*09f0*/  @P4 LDG.E R16, desc[UR6][R2.64+0x8] ;  /* 0x0000080602104981 */ /* 0x000ee2000c1e1900 */
[----:B--2---:R-:W-:-:S04]  /*0a00*/  FMNMX R15, R15, R14, !PT ;  /* 0x0000000e0f0f7209 */ /* 0x004fc80007800000 */
[----:B---3--:R-:W-:-:S07]  /*0a10*/  @P4 FMNMX R15, R15, R16, !PT ;  /* 0x000000100f0f4209 */ /* 0x008fce0007800000 */
.L_x_8:
[----:B------:R-:W-:Y:S05]  /*0a20*/  BSYNC.RECONVERGENT B1 ;  /* 0x0000000000017941 */ /* 0x000fea0003800200 */
.L_x_7:
[----:B------:R-:W-:Y:S05]  /*0a30*/  @!P0 BRA `(.L_x_13) ;  /* 0xfffffff800748947 */ /* 0x000fea000383ffff */
[----:B------:R-:W-:Y:S05]  /*0a40*/  BSYNC.RECONVERGENT B0 ;  /* 0x0000000000007941 */ /* 0x000fea0003800200 */
.L_x_3:
[----:B------:R-:W0:Y:S01]  /*0a50*/  LDC.64 R2, c[0x0][0x388] ;  /* 0x0000e200ff027b82 */ /* 0x000e220000000a00 */
[----:B------:R-:W-:-:S04]  /*0a60*/  IMAD R5, R0, R4, R5 ;  /* 0x0000000400057224 */ /* 0x000fc800078e0205 */
[----:B0-----:R-:W-:-:S05]  /*0a70*/  IMAD.WIDE R2, R5, 0x4, R2 ;  /* 0x0000000405027825 */ /* 0x001fca00078e0202 */
[----:B-----5:R-:W-:Y:S01]  /*0a80*/  STG.E desc[UR6][R2.64], R15 ;  /* 0x0000000f02007986 */ /* 0x020fe2000c101906 */
[----:B------:R-:W-:Y:S05]  /*0a90*/  EXIT ;  /* 0x000000000000794d */ /* 0x000fea0003800000 */
.L_x_14:
        /* <DEDUP_REMOVED lines=14> */
.L_x_16:


//--------------------- .nv.shared._Z4gemmPfS_S_ffS_i --------------------------
	.section	.nv.shared._Z4gemmPfS_S_ffS_i,"aw",@nobits
	.sectionflags	@""
	.align	4
.nv.shared._Z4gemmPfS_S_ffS_i:
	.zero		4096


//--------------------- .nv.shared.reserved.0     --------------------------
	.section	.nv.shared.reserved.0,"aw",@nobits
	.weak		__nv_reservedSMEM_offset_0_alias
	.size		__nv_reservedSMEM_offset_0_alias, 0, 64
	.other		__nv_reservedSMEM_offset_0_alias,@"STO_CUDA_RESERVED_SHARED STV_DEFAULT"
__nv_reservedSMEM_offset_0_alias:
	.zero		0
	.zero		64


//--------------------- .nv.constant0._Z4gemmPfS_S_ffS_i --------------------------
	.section	.nv.constant0._Z4gemmPfS_S_ffS_i,"a",@progbits
	.sectionflags	@""
	.align	4
.nv.constant0._Z4gemmPfS_S_ffS_i:
	.zero		940


//--------------------- .nv.constant0._Z7maxpoolPfS_ii --------------------------
	.section	.nv.constant0._Z7maxpoolPfS_ii,"a",@progbits
	.sectionflags	@""
	.align	4
.nv.constant0._Z7maxpoolPfS_ii:
	.zero		920


//--------------------- SYMBOLS --------------------------

	.type		.nv.reservedSmem.offset0,@object
	.size		.nv.reservedSmem.offset0,0x4
	.type		.nv.reservedSmem.cap,@object
	.size		.nv.reservedSmem.cap,0x4
